//
// Generated by NVIDIA NVVM Compiler
//
// Compiler Build ID: CL-36424714
// Cuda compilation tools, release 13.0, V13.0.88
// Based on NVVM 20.0.0
//

.version 9.0
.target sm_100
.address_size 64

	// .globl	_Z9sumKernelPxi

.visible .entry _Z9sumKernelPxi(
	.param .u64 .ptr .align 1 _Z9sumKernelPxi_param_0,
	.param .u32 _Z9sumKernelPxi_param_1
)
{
	.reg .pred 	%p<2>;
	.reg .b32 	%r<7>;
	.reg .b64 	%rd<11>;

	ld.param.u64 	%rd1, [_Z9sumKernelPxi_param_0];
	ld.param.u32 	%r2, [_Z9sumKernelPxi_param_1];
	mov.u32 	%r3, %tid.x;
	mov.u32 	%r4, %ntid.x;
	mov.u32 	%r5, %ctaid.x;
	mad.lo.s32 	%r1, %r4, %r5, %r3;
	setp.ge.s32 	%p1, %r1, %r2;
	@%p1 bra 	$L__BB0_2;
	cvta.to.global.u64 	%rd2, %rd1;
	add.s32 	%r6, %r2, %r1;
	mul.wide.s32 	%rd3, %r6, 8;
	add.s64 	%rd4, %rd2, %rd3;
	ld.global.u64 	%rd5, [%rd4];
	mul.wide.s32 	%rd6, %r1, 8;
	add.s64 	%rd7, %rd2, %rd6;
	ld.global.u64 	%rd8, [%rd7];
	add.s64 	%rd9, %rd8, %rd5;
	st.global.u64 	[%rd7], %rd9;
	mov.b64 	%rd10, 0;
	st.global.u64 	[%rd4], %rd10;
$L__BB0_2:
	ret;

}


// ===== COMPILED SASS (sm_100) =====

	.target	sm_100

	.elftype	@"ET_EXEC"


//--------------------- .note.nv.tkinfo           --------------------------
	.section	.note.nv.tkinfo,"",@"SHT_NOTE"
	.sectionflags	@"SHF_NOTE_NV_TKINFO"
	.tkinfo
        /*0018*/ 	.word	0x00000002
        /*0030*/ 	.string	""
        /*0030*/ 	.string	"ptxas"
        /*0030*/ 	.string	"Cuda compilation tools, release 13.0, V13.0.88"
        /*0030*/ 	.string	"Build cuda_13.0.r13.0/compiler.36424714_0"
        /*0030*/ 	.string	"-arch sm_100 -m 64 "



//--------------------- .note.nv.cuinfo           --------------------------
	.section	.note.nv.cuinfo,"",@"SHT_NOTE"
	.sectionflags	@"SHF_NOTE_NV_CUINFO"
        /*0018*/ 	.short	0x0002
        /*001a*/ 	.short	0x0064
        /*001c*/ 	.short	0x0082
	.zero		2


//--------------------- .nv.info                  --------------------------
	.section	.nv.info,"",@"SHT_CUDA_INFO"
	.align	4


	//----- nvinfo : EIATTR_REGCOUNT
	.align		4
        /*0000*/ 	.byte	0x04, 0x2f
        /*0002*/ 	.short	(.L_1 - .L_0)
	.align		4
.L_0:
        /*0004*/ 	.word	index@(_Z9sumKernelPxi)
        /*0008*/ 	.word	0x0000000c


	//----- nvinfo : EIATTR_FRAME_SIZE
	.align		4
.L_1:
        /*000c*/ 	.byte	0x04, 0x11
        /*000e*/ 	.short	(.L_3 - .L_2)
	.align		4
.L_2:
        /*0010*/ 	.word	index@(_Z9sumKernelPxi)
        /*0014*/ 	.word	0x00000000


	//----- nvinfo : EIATTR_MIN_STACK_SIZE
	.align		4
.L_3:
        /*0018*/ 	.byte	0x04, 0x12
        /*001a*/ 	.short	(.L_5 - .L_4)
	.align		4
.L_4:
        /*001c*/ 	.word	index@(_Z9sumKernelPxi)
        /*0020*/ 	.word	0x00000000
.L_5:


//--------------------- .nv.compat                --------------------------
	.section	.nv.compat,"",@"SHT_CUDA_COMPAT_INFO"
	.align	4
        /*0000*/ 	.byte	0x02, 0x09, 0x00, 0x00, 0x02, 0x02, 0x01, 0x00, 0x02, 0x05, 0x05, 0x00, 0x03, 0x07, 0x01, 0x01
        /*0010*/ 	.byte	0x02, 0x03, 0x00, 0x00, 0x02, 0x06, 0x01, 0x00, 0x04, 0x0b, 0x08, 0x00, 0x09, 0x00, 0x00, 0x00
        /*0020*/ 	.byte	0x00, 0x00, 0x00, 0x00


//--------------------- .nv.info._Z9sumKernelPxi  --------------------------
	.section	.nv.info._Z9sumKernelPxi,"",@"SHT_CUDA_INFO"
	.sectionflags	@""
	.align	4


	//----- nvinfo : EIATTR_CUDA_API_VERSION
	.align		4
        /*0000*/ 	.byte	0x04, 0x37
        /*0002*/ 	.short	(.L_7 - .L_6)
.L_6:
        /*0004*/ 	.word	0x00000082


	//----- nvinfo : EIATTR_KPARAM_INFO
	.align		4
.L_7:
        /*0008*/ 	.byte	0x04, 0x17
        /*000a*/ 	.short	(.L_9 - .L_8)
.L_8:
        /*000c*/ 	.word	0x00000000
        /*0010*/ 	.short	0x0001
        /*0012*/ 	.short	0x0008
        /*0014*/ 	.byte	0x00, 0xf0, 0x11, 0x00


	//----- nvinfo : EIATTR_KPARAM_INFO
	.align		4
.L_9:
        /*0018*/ 	.byte	0x04, 0x17
        /*001a*/ 	.short	(.L_11 - .L_10)
.L_10:
        /*001c*/ 	.word	0x00000000
        /*0020*/ 	.short	0x0000
        /*0022*/ 	.short	0x0000
        /*0024*/ 	.byte	0x00, 0xf5, 0x21, 0x00


	//----- nvinfo : EIATTR_SPARSE_MMA_MASK
	.align		4
.L_11:
        /*0028*/ 	.byte	0x03, 0x50
        /*002a*/ 	.short	0x0000


	//----- nvinfo : EIATTR_MAXREG_COUNT
	.align		4
        /*002c*/ 	.byte	0x03, 0x1b
        /*002e*/ 	.short	0x00ff


	//----- nvinfo : EIATTR_MERCURY_ISA_VERSION
	.align		4
        /*0030*/ 	.byte	0x03, 0x5f
        /*0032*/ 	.short	0x0101


	//----- nvinfo : EIATTR_VRC_CTA_INIT_COUNT
	.align		4
        /*0034*/ 	.byte	0x02, 0x4a
	.zero		1
	.zero		1


	//----- nvinfo : EIATTR_EXIT_INSTR_OFFSETS
	.align		4
        /*0038*/ 	.byte	0x04, 0x1c
        /*003a*/ 	.short	(.L_13 - .L_12)


	//   ....[0]....
.L_12:
        /*003c*/ 	.word	0x00000070


	//   ....[1]....
        /*0040*/ 	.word	0x00000130


	//----- nvinfo : EIATTR_CBANK_PARAM_SIZE
	.align		4
.L_13:
        /*0044*/ 	.byte	0x03, 0x19
        /*0046*/ 	.short	0x000c


	//----- nvinfo : EIATTR_PARAM_CBANK
	.align		4
        /*0048*/ 	.byte	0x04, 0x0a
        /*004a*/ 	.short	(.L_15 - .L_14)
	.align		4
.L_14:
        /*004c*/ 	.word	index@(.nv.constant0._Z9sumKernelPxi)
        /*0050*/ 	.short	0x0380
        /*0052*/ 	.short	0x000c


	//----- nvinfo : EIATTR_SW_WAR
	.align		4
.L_15:
        /*0054*/ 	.byte	0x04, 0x36
        /*0056*/ 	.short	(.L_17 - .L_16)
.L_16:
        /*0058*/ 	.word	0x00000008
.L_17:


//--------------------- .nv.callgraph             --------------------------
	.section	.nv.callgraph,"",@"SHT_CUDA_CALLGRAPH"
	.align	4
	.sectionentsize	8
	.align		4
        /*0000*/ 	.word	0x00000000
	.align		4
        /*0004*/ 	.word	0xffffffff
	.align		4
        /*0008*/ 	.word	0x00000000
	.align		4
        /*000c*/ 	.word	0xfffffffe
	.align		4
        /*0010*/ 	.word	0x00000000
	.align		4
        /*0014*/ 	.word	0xfffffffd
	.align		4
        /*0018*/ 	.word	0x00000000
	.align		4
        /*001c*/ 	.word	0xfffffffc


//--------------------- .text._Z9sumKernelPxi     --------------------------
	.section	.text._Z9sumKernelPxi,"ax",@progbits
	.align	128
        .global         _Z9sumKernelPxi
        .type           _Z9sumKernelPxi,@function
        .size           _Z9sumKernelPxi,(.L_x_1 - _Z9sumKernelPxi)
        .other          _Z9sumKernelPxi,@"STO_CUDA_ENTRY STV_DEFAULT"
_Z9sumKernelPxi:
.text._Z9sumKernelPxi:
[----:B------:R-:W-:Y:S01]  /*0000*/  LDC R1, c[0x0][0x37c] ;  /* 0x0000df00ff017b82 */ /* 0x000fe20000000800 */
[----:B------:R-:W0:Y:S01]  /*0010*/  S2R R5, SR_TID.X ;  /* 0x0000000000057919 */ /* 0x000e220000002100 */
[----:B------:R-:W0:Y:S01]  /*0020*/  LDCU UR4, c[0x0][0x360] ;  /* 0x00006c00ff0477ac */ /* 0x000e220008000800 */
[----:B------:R-:W0:Y:S01]  /*0030*/  S2R R0, SR_CTAID.X ;  /* 0x0000000000007919 */ /* 0x000e220000002500 */
[----:B------:R-:W1:Y:S01]  /*0040*/  LDCU UR6, c[0x0][0x388] ;  /* 0x00007100ff0677ac */ /* 0x000e620008000800 */
[----:B0-----:R-:W-:-:S05]  /*0050*/  IMAD R5, R0, UR4, R5 ;  /* 0x0000000400057c24 */ /* 0x001fca000f8e0205 */
[----:B-1----:R-:W-:-:S13]  /*0060*/  ISETP.GE.AND P0, PT, R5, UR6, PT ;  /* 0x0000000605007c0c */ /* 0x002fda000bf06270 */
[----:B------:R-:W-:Y:S05]  /*0070*/  @P0 EXIT ;  /* 0x000000000000094d */ /* 0x000fea0003800000 */
[----:B------:R-:W0:Y:S01]  /*0080*/  LDC.64 R6, c[0x0][0x380] ;  /* 0x0000e000ff067b82 */ /* 0x000e220000000a00 */
[----:B------:R-:W1:Y:S01]  /*0090*/  LDCU.64 UR4, c[0x0][0x358] ;  /* 0x00006b00ff0477ac */ /* 0x000e620008000a00 */
[----:B------:R-:W-:-:S05]  /*00a0*/  IADD3 R3, PT, PT, R5, UR6, RZ ;  /* 0x0000000605037c10 */ /* 0x000fca000fffe0ff */
[----:B0-----:R-:W-:-:S04]  /*00b0*/  IMAD.WIDE R2, R3, 0x8, R6 ;  /* 0x0000000803027825 */ /* 0x001fc800078e0206 */
[----:B------:R-:W-:Y:S02]  /*00c0*/  IMAD.WIDE R6, R5, 0x8, R6 ;  /* 0x0000000805067825 */ /* 0x000fe400078e0206 */
[----:B-1----:R-:W2:Y:S04]  /*00d0*/  LDG.E.64 R4, desc[UR4][R2.64] ;  /* 0x0000000402047981 */ /* 0x002ea8000c1e1b00 */
[----:B------:R-:W2:Y:S02]  /*00e0*/  LDG.E.64 R8, desc[UR4][R6.64] ;  /* 0x0000000406087981 */ /* 0x000ea4000c1e1b00 */
[----:B--2---:R-:W-:-:S04]  /*00f0*/  IADD3 R4, P0, PT, R4, R8, RZ ;  /* 0x0000000804047210 */ /* 0x004fc80007f1e0ff */
[----:B------:R-:W-:-:S05]  /*0100*/  IADD3.X R5, PT, PT, R5, R9, RZ, P0, !PT ;  /* 0x0000000905057210 */ /* 0x000fca00007fe4ff */
[----:B------:R-:W-:Y:S04]  /*0110*/  STG.E.64 desc[UR4][R6.64], R4 ;  /* 0x0000000406007986 */ /* 0x000fe8000c101b04 */
[----:B------:R-:W-:Y:S01]  /*0120*/  STG.E.64 desc[UR4][R2.64], RZ ;  /* 0x000000ff02007986 */ /* 0x000fe2000c101b04 */
[----:B------:R-:W-:Y:S05]  /*0130*/  EXIT ;  /* 0x000000000000794d */ /* 0x000fea0003800000 */
.L_x_0:
[----:B------:R-:W-:-:S00]  /*0140*/  BRA `(.L_x_0) ;  /* 0xfffffffc00fc7947 */ /* 0x000fc0000383ffff */
[----:B------:R-:W-:-:S00]  /*0150*/  NOP ;  /* 0x0000000000007918 */ /* 0x000fc00000000000 */
        /* <DEDUP_REMOVED lines=10> */
.L_x_1:


//--------------------- .nv.shared.reserved.0     --------------------------
	.section	.nv.shared.reserved.0,"aw",@nobits
	.weak		__nv_reservedSMEM_offset_0_alias
	.size		__nv_reservedSMEM_offset_0_alias, 0, 64
	.other		__nv_reservedSMEM_offset_0_alias,@"STO_CUDA_RESERVED_SHARED STV_DEFAULT"
__nv_reservedSMEM_offset_0_alias:
	.zero		0
	.zero		64


//--------------------- .nv.constant0._Z9sumKernelPxi --------------------------
	.section	.nv.constant0._Z9sumKernelPxi,"a",@progbits
	.sectionflags	@""
	.align	4
.nv.constant0._Z9sumKernelPxi:
	.zero		908


//--------------------- SYMBOLS --------------------------

	.type		.nv.reservedSmem.offset0,@object
	.size		.nv.reservedSmem.offset0,0x4
